//
// Generated by NVIDIA NVVM Compiler
//
// Compiler Build ID: CL-36424714
// Cuda compilation tools, release 13.0, V13.0.88
// Based on NVVM 20.0.0
//

.version 9.0
.target sm_100
.address_size 64

	// .globl	_Z23histogram_shared_memoryPiS_
// _ZZ23histogram_shared_memoryPiS_E5cache has been demoted

.visible .entry _Z23histogram_shared_memoryPiS_(
	.param .u64 .ptr .align 1 _Z23histogram_shared_memoryPiS__param_0,
	.param .u64 .ptr .align 1 _Z23histogram_shared_memoryPiS__param_1
)
{
	.reg .pred 	%p<7>;
	.reg .b32 	%r<58>;
	.reg .b64 	%rd<15>;
	// demoted variable
	.shared .align 4 .b8 _ZZ23histogram_shared_memoryPiS_E5cache[1024];
	ld.param.u64 	%rd3, [_Z23histogram_shared_memoryPiS__param_0];
	ld.param.u64 	%rd2, [_Z23histogram_shared_memoryPiS__param_1];
	cvta.to.global.u64 	%rd1, %rd3;
	mov.u32 	%r1, %tid.x;
	mov.u32 	%r14, %ntid.x;
	mov.u32 	%r15, %ctaid.x;
	mad.lo.s32 	%r56, %r14, %r15, %r1;
	mov.u32 	%r16, %nctaid.x;
	mul.lo.s32 	%r3, %r14, %r16;
	shl.b32 	%r17, %r1, 2;
	mov.u32 	%r18, _ZZ23histogram_shared_memoryPiS_E5cache;
	add.s32 	%r4, %r18, %r17;
	mov.b32 	%r19, 0;
	st.shared.u32 	[%r4], %r19;
	bar.sync 	0;
	setp.gt.s32 	%p1, %r56, 999;
	@%p1 bra 	$L__BB0_7;
	add.s32 	%r20, %r56, %r3;
	max.s32 	%r21, %r20, 1000;
	setp.lt.s32 	%p2, %r20, 1000;
	selp.u32 	%r22, 1, 0, %p2;
	add.s32 	%r23, %r20, %r22;
	sub.s32 	%r24, %r21, %r23;
	div.u32 	%r25, %r24, %r3;
	add.s32 	%r5, %r25, %r22;
	and.b32  	%r26, %r5, 3;
	setp.eq.s32 	%p3, %r26, 3;
	@%p3 bra 	$L__BB0_4;
	add.s32 	%r27, %r5, 1;
	and.b32  	%r28, %r27, 3;
	neg.s32 	%r54, %r28;
$L__BB0_3:
	.pragma "nounroll";
	mul.wide.s32 	%rd4, %r56, 4;
	add.s64 	%rd5, %rd1, %rd4;
	ld.global.u32 	%r29, [%rd5];
	shl.b32 	%r30, %r29, 2;
	add.s32 	%r32, %r18, %r30;
	atom.shared.add.u32 	%r33, [%r32], 1;
	add.s32 	%r56, %r56, %r3;
	add.s32 	%r54, %r54, 1;
	setp.ne.s32 	%p4, %r54, 0;
	@%p4 bra 	$L__BB0_3;
$L__BB0_4:
	setp.lt.u32 	%p5, %r5, 3;
	@%p5 bra 	$L__BB0_7;
	mul.wide.s32 	%rd8, %r3, 4;
	shl.b32 	%r51, %r3, 2;
$L__BB0_6:
	mul.wide.s32 	%rd6, %r56, 4;
	add.s64 	%rd7, %rd1, %rd6;
	ld.global.u32 	%r34, [%rd7];
	shl.b32 	%r35, %r34, 2;
	add.s32 	%r37, %r18, %r35;
	atom.shared.add.u32 	%r38, [%r37], 1;
	add.s64 	%rd9, %rd7, %rd8;
	ld.global.u32 	%r39, [%rd9];
	shl.b32 	%r40, %r39, 2;
	add.s32 	%r41, %r18, %r40;
	atom.shared.add.u32 	%r42, [%r41], 1;
	add.s64 	%rd10, %rd9, %rd8;
	ld.global.u32 	%r43, [%rd10];
	shl.b32 	%r44, %r43, 2;
	add.s32 	%r45, %r18, %r44;
	atom.shared.add.u32 	%r46, [%r45], 1;
	add.s64 	%rd11, %rd10, %rd8;
	ld.global.u32 	%r47, [%rd11];
	shl.b32 	%r48, %r47, 2;
	add.s32 	%r49, %r18, %r48;
	atom.shared.add.u32 	%r50, [%r49], 1;
	add.s32 	%r56, %r51, %r56;
	setp.lt.s32 	%p6, %r56, 1000;
	@%p6 bra 	$L__BB0_6;
$L__BB0_7:
	cvta.to.global.u64 	%rd12, %rd2;
	bar.sync 	0;
	mul.wide.u32 	%rd13, %r1, 4;
	add.s64 	%rd14, %rd12, %rd13;
	ld.shared.u32 	%r52, [%r4];
	atom.global.add.u32 	%r53, [%rd14], %r52;
	ret;

}


// ===== COMPILED SASS (sm_100) =====

	.target	sm_100

	.elftype	@"ET_EXEC"


//--------------------- .note.nv.tkinfo           --------------------------
	.section	.note.nv.tkinfo,"",@"SHT_NOTE"
	.sectionflags	@"SHF_NOTE_NV_TKINFO"
	.tkinfo
        /*0018*/ 	.word	0x00000002
        /*0030*/ 	.string	""
        /*0030*/ 	.string	"ptxas"
        /*0030*/ 	.string	"Cuda compilation tools, release 13.0, V13.0.88"
        /*0030*/ 	.string	"Build cuda_13.0.r13.0/compiler.36424714_0"
        /*0030*/ 	.string	"-arch sm_100 -m 64 "



//--------------------- .note.nv.cuinfo           --------------------------
	.section	.note.nv.cuinfo,"",@"SHT_NOTE"
	.sectionflags	@"SHF_NOTE_NV_CUINFO"
        /*0018*/ 	.short	0x0002
        /*001a*/ 	.short	0x0064
        /*001c*/ 	.short	0x0082
	.zero		2


//--------------------- .nv.info                  --------------------------
	.section	.nv.info,"",@"SHT_CUDA_INFO"
	.align	4


	//----- nvinfo : EIATTR_REGCOUNT
	.align		4
        /*0000*/ 	.byte	0x04, 0x2f
        /*0002*/ 	.short	(.L_1 - .L_0)
	.align		4
.L_0:
        /*0004*/ 	.word	index@(_Z23histogram_shared_memoryPiS_)
        /*0008*/ 	.word	0x00000015


	//----- nvinfo : EIATTR_FRAME_SIZE
	.align		4
.L_1:
        /*000c*/ 	.byte	0x04, 0x11
        /*000e*/ 	.short	(.L_3 - .L_2)
	.align		4
.L_2:
        /*0010*/ 	.word	index@(_Z23histogram_shared_memoryPiS_)
        /*0014*/ 	.word	0x00000000


	//----- nvinfo : EIATTR_MIN_STACK_SIZE
	.align		4
.L_3:
        /*0018*/ 	.byte	0x04, 0x12
        /*001a*/ 	.short	(.L_5 - .L_4)
	.align		4
.L_4:
        /*001c*/ 	.word	index@(_Z23histogram_shared_memoryPiS_)
        /*0020*/ 	.word	0x00000000
.L_5:


//--------------------- .nv.compat                --------------------------
	.section	.nv.compat,"",@"SHT_CUDA_COMPAT_INFO"
	.align	4
        /*0000*/ 	.byte	0x02, 0x09, 0x00, 0x00, 0x02, 0x02, 0x01, 0x00, 0x02, 0x05, 0x05, 0x00, 0x03, 0x07, 0x01, 0x01
        /*0010*/ 	.byte	0x02, 0x03, 0x00, 0x00, 0x02, 0x06, 0x01, 0x00, 0x04, 0x0b, 0x08, 0x00, 0x09, 0x00, 0x00, 0x00
        /*0020*/ 	.byte	0x00, 0x00, 0x00, 0x00


//--------------------- .nv.info._Z23histogram_shared_memoryPiS_ --------------------------
	.section	.nv.info._Z23histogram_shared_memoryPiS_,"",@"SHT_CUDA_INFO"
	.sectionflags	@""
	.align	4


	//----- nvinfo : EIATTR_CUDA_API_VERSION
	.align		4
        /*0000*/ 	.byte	0x04, 0x37
        /*0002*/ 	.short	(.L_7 - .L_6)
.L_6:
        /*0004*/ 	.word	0x00000082


	//----- nvinfo : EIATTR_KPARAM_INFO
	.align		4
.L_7:
        /*0008*/ 	.byte	0x04, 0x17
        /*000a*/ 	.short	(.L_9 - .L_8)
.L_8:
        /*000c*/ 	.word	0x00000000
        /*0010*/ 	.short	0x0001
        /*0012*/ 	.short	0x0008
        /*0014*/ 	.byte	0x00, 0xf5, 0x21, 0x00


	//----- nvinfo : EIATTR_KPARAM_INFO
	.align		4
.L_9:
        /*0018*/ 	.byte	0x04, 0x17
        /*001a*/ 	.short	(.L_11 - .L_10)
.L_10:
        /*001c*/ 	.word	0x00000000
        /*0020*/ 	.short	0x0000
        /*0022*/ 	.short	0x0000
        /*0024*/ 	.byte	0x00, 0xf5, 0x21, 0x00


	//----- nvinfo : EIATTR_SPARSE_MMA_MASK
	.align		4
.L_11:
        /*0028*/ 	.byte	0x03, 0x50
        /*002a*/ 	.short	0x0000


	//----- nvinfo : EIATTR_MAXREG_COUNT
	.align		4
        /*002c*/ 	.byte	0x03, 0x1b
        /*002e*/ 	.short	0x00ff


	//----- nvinfo : EIATTR_NUM_BARRIERS
	.align		4
        /*0030*/ 	.byte	0x02, 0x4c
        /*0032*/ 	.byte	0x01
	.zero		1


	//----- nvinfo : EIATTR_MERCURY_ISA_VERSION
	.align		4
        /*0034*/ 	.byte	0x03, 0x5f
        /*0036*/ 	.short	0x0101


	//----- nvinfo : EIATTR_VRC_CTA_INIT_COUNT
	.align		4
        /*0038*/ 	.byte	0x02, 0x4a
	.zero		1
	.zero		1


	//----- nvinfo : EIATTR_EXIT_INSTR_OFFSETS
	.align		4
        /*003c*/ 	.byte	0x04, 0x1c
        /*003e*/ 	.short	(.L_13 - .L_12)


	//   ....[0]....
.L_12:
        /*0040*/ 	.word	0x00000560


	//----- nvinfo : EIATTR_CRS_STACK_SIZE
	.align		4
.L_13:
        /*0044*/ 	.byte	0x04, 0x1e
        /*0046*/ 	.short	(.L_15 - .L_14)
.L_14:
        /*0048*/ 	.word	0x00000000


	//----- nvinfo : EIATTR_CBANK_PARAM_SIZE
	.align		4
.L_15:
        /*004c*/ 	.byte	0x03, 0x19
        /*004e*/ 	.short	0x0010


	//----- nvinfo : EIATTR_PARAM_CBANK
	.align		4
        /*0050*/ 	.byte	0x04, 0x0a
        /*0052*/ 	.short	(.L_17 - .L_16)
	.align		4
.L_16:
        /*0054*/ 	.word	index@(.nv.constant0._Z23histogram_shared_memoryPiS_)
        /*0058*/ 	.short	0x0380
        /*005a*/ 	.short	0x0010


	//----- nvinfo : EIATTR_SW_WAR
	.align		4
.L_17:
        /*005c*/ 	.byte	0x04, 0x36
        /*005e*/ 	.short	(.L_19 - .L_18)
.L_18:
        /*0060*/ 	.word	0x00000008
.L_19:


//--------------------- .nv.callgraph             --------------------------
	.section	.nv.callgraph,"",@"SHT_CUDA_CALLGRAPH"
	.align	4
	.sectionentsize	8
	.align		4
        /*0000*/ 	.word	0x00000000
	.align		4
        /*0004*/ 	.word	0xffffffff
	.align		4
        /*0008*/ 	.word	0x00000000
	.align		4
        /*000c*/ 	.word	0xfffffffe
	.align		4
        /*0010*/ 	.word	0x00000000
	.align		4
        /*0014*/ 	.word	0xfffffffd
	.align		4
        /*0018*/ 	.word	0x00000000
	.align		4
        /*001c*/ 	.word	0xfffffffc


//--------------------- .text._Z23histogram_shared_memoryPiS_ --------------------------
	.section	.text._Z23histogram_shared_memoryPiS_,"ax",@progbits
	.align	128
        .global         _Z23histogram_shared_memoryPiS_
        .type           _Z23histogram_shared_memoryPiS_,@function
        .size           _Z23histogram_shared_memoryPiS_,(.L_x_7 - _Z23histogram_shared_memoryPiS_)
        .other          _Z23histogram_shared_memoryPiS_,@"STO_CUDA_ENTRY STV_DEFAULT"
_Z23histogram_shared_memoryPiS_:
.text._Z23histogram_shared_memoryPiS_:
[----:B------:R-:W-:Y:S01]  /*0000*/  LDC R1, c[0x0][0x37c] ;  /* 0x0000df00ff017b82 */ /* 0x000fe20000000800 */
[----:B------:R-:W0:Y:S07]  /*0010*/  S2R R0, SR_TID.X ;  /* 0x0000000000007919 */ /* 0x000e2e0000002100 */
[----:B------:R-:W1:Y:S01]  /*0020*/  S2UR UR5, SR_CgaCtaId ;  /* 0x00000000000579c3 */ /* 0x000e620000008800 */
[----:B------:R-:W2:Y:S01]  /*0030*/  LDCU UR8, c[0x0][0x360] ;  /* 0x00006c00ff0877ac */ /* 0x000ea20008000800 */
[----:B------:R-:W-:Y:S01]  /*0040*/  BSSY.RECONVERGENT B0, `(.L_x_0) ;  /* 0x000004c000007945 */ /* 0x000fe20003800200 */
[----:B------:R-:W3:Y:S01]  /*0050*/  S2R R7, SR_CTAID.X ;  /* 0x0000000000077919 */ /* 0x000ee20000002500 */
[----:B------:R-:W-:Y:S01]  /*0060*/  UMOV UR4, 0x400 ;  /* 0x0000040000047882 */ /* 0x000fe20000000000 */
[----:B------:R-:W4:Y:S03]  /*0070*/  LDCU.64 UR6, c[0x0][0x358] ;  /* 0x00006b00ff0677ac */ /* 0x000f260008000a00 */
[----:B------:R-:W2:Y:S01]  /*0080*/  LDC R2, c[0x0][0x370] ;  /* 0x0000dc00ff027b82 */ /* 0x000ea20000000800 */
[----:B-1----:R-:W-:-:S06]  /*0090*/  ULEA UR4, UR5, UR4, 0x18 ;  /* 0x0000000405047291 */ /* 0x002fcc000f8ec0ff */
[----:B0-----:R-:W-:Y:S01]  /*00a0*/  LEA R3, R0, UR4, 0x2 ;  /* 0x0000000400037c11 */ /* 0x001fe2000f8e10ff */
[----:B--2---:R-:W-:Y:S02]  /*00b0*/  IMAD R2, R2, UR8, RZ ;  /* 0x0000000802027c24 */ /* 0x004fe4000f8e02ff */
[----:B---3--:R-:W-:Y:S02]  /*00c0*/  IMAD R7, R7, UR8, R0 ;  /* 0x0000000807077c24 */ /* 0x008fe4000f8e0200 */
[----:B------:R0:W-:Y:S01]  /*00d0*/  STS [R3], RZ ;  /* 0x000000ff03007388 */ /* 0x0001e20000000800 */
[----:B------:R-:W-:Y:S02]  /*00e0*/  BAR.SYNC.DEFER_BLOCKING 0x0 ;  /* 0x0000000000007b1d */ /* 0x000fe40000010000 */
[----:B------:R-:W-:-:S13]  /*00f0*/  ISETP.GT.AND P0, PT, R7, 0x3e7, PT ;  /* 0x000003e70700780c */ /* 0x000fda0003f04270 */
[----:B0---4-:R-:W-:Y:S05]  /*0100*/  @P0 BRA `(.L_x_1) ;  /* 0x0000000000fc0947 */ /* 0x011fea0003800000 */
[----:B------:R-:W0:Y:S01]  /*0110*/  I2F.U32.RP R10, R2 ;  /* 0x00000002000a7306 */ /* 0x000e220000209000 */
[C---:B------:R-:W-:Y:S01]  /*0120*/  IMAD.IADD R6, R2.reuse, 0x1, R7 ;  /* 0x0000000102067824 */ /* 0x040fe200078e0207 */
[----:B------:R-:W-:Y:S01]  /*0130*/  ISETP.NE.U32.AND P2, PT, R2, RZ, PT ;  /* 0x000000ff0200720c */ /* 0x000fe20003f45070 */
[----:B------:R-:W-:Y:S01]  /*0140*/  IMAD.MOV R11, RZ, RZ, -R2 ;  /* 0x000000ffff0b7224 */ /* 0x000fe200078e0a02 */
[----:B------:R-:W-:Y:S02]  /*0150*/  BSSY.RECONVERGENT B1, `(.L_x_2) ;  /* 0x0000026000017945 */ /* 0x000fe40003800200 */
[C---:B------:R-:W-:Y:S02]  /*0160*/  ISETP.GE.AND P0, PT, R6.reuse, 0x3e8, PT ;  /* 0x000003e80600780c */ /* 0x040fe40003f06270 */
[----:B------:R-:W-:Y:S02]  /*0170*/  VIMNMX R9, PT, PT, R6, 0x3e8, !PT ;  /* 0x000003e806097848 */ /* 0x000fe40007fe0100 */
[----:B------:R-:W-:-:S04]  /*0180*/  SEL R8, RZ, 0x1, P0 ;  /* 0x00000001ff087807 */ /* 0x000fc80000000000 */
[----:B------:R-:W-:Y:S01]  /*0190*/  IADD3 R9, PT, PT, R9, -R6, -R8 ;  /* 0x8000000609097210 */ /* 0x000fe20007ffe808 */
[----:B0-----:R-:W0:Y:S02]  /*01a0*/  MUFU.RCP R10, R10 ;  /* 0x0000000a000a7308 */ /* 0x001e240000001000 */
[----:B0-----:R-:W-:-:S06]  /*01b0*/  VIADD R4, R10, 0xffffffe ;  /* 0x0ffffffe0a047836 */ /* 0x001fcc0000000000 */
[----:B------:R0:W1:Y:S02]  /*01c0*/  F2I.FTZ.U32.TRUNC.NTZ R5, R4 ;  /* 0x0000000400057305 */ /* 0x000064000021f000 */
[----:B0-----:R-:W-:Y:S02]  /*01d0*/  HFMA2 R4, -RZ, RZ, 0, 0 ;  /* 0x00000000ff047431 */ /* 0x001fe400000001ff */
[----:B-1----:R-:W-:-:S04]  /*01e0*/  IMAD R11, R11, R5, RZ ;  /* 0x000000050b0b7224 */ /* 0x002fc800078e02ff */
[----:B------:R-:W-:-:S06]  /*01f0*/  IMAD.HI.U32 R10, R5, R11, R4 ;  /* 0x0000000b050a7227 */ /* 0x000fcc00078e0004 */
[----:B------:R-:W-:-:S04]  /*0200*/  IMAD.HI.U32 R11, R10, R9, RZ ;  /* 0x000000090a0b7227 */ /* 0x000fc800078e00ff */
[----:B------:R-:W-:-:S04]  /*0210*/  IMAD.MOV R4, RZ, RZ, -R11 ;  /* 0x000000ffff047224 */ /* 0x000fc800078e0a0b */
[----:B------:R-:W-:Y:S02]  /*0220*/  IMAD R9, R2, R4, R9 ;  /* 0x0000000402097224 */ /* 0x000fe400078e0209 */
[----:B------:R-:W0:Y:S03]  /*0230*/  LDC.64 R4, c[0x0][0x380] ;  /* 0x0000e000ff047b82 */ /* 0x000e260000000a00 */
[----:B------:R-:W-:-:S13]  /*0240*/  ISETP.GE.U32.AND P0, PT, R9, R2, PT ;  /* 0x000000020900720c */ /* 0x000fda0003f06070 */
[----:B------:R-:W-:Y:S01]  /*0250*/  @P0 IMAD.IADD R9, R9, 0x1, -R2 ;  /* 0x0000000109090824 */ /* 0x000fe200078e0a02 */
[----:B------:R-:W-:-:S04]  /*0260*/  @P0 IADD3 R11, PT, PT, R11, 0x1, RZ ;  /* 0x000000010b0b0810 */ /* 0x000fc80007ffe0ff */
[----:B------:R-:W-:-:S13]  /*0270*/  ISETP.GE.U32.AND P1, PT, R9, R2, PT ;  /* 0x000000020900720c */ /* 0x000fda0003f26070 */
[----:B------:R-:W-:Y:S01]  /*0280*/  @P1 VIADD R11, R11, 0x1 ;  /* 0x000000010b0b1836 */ /* 0x000fe20000000000 */
[----:B------:R-:W-:-:S05]  /*0290*/  @!P2 LOP3.LUT R11, RZ, R2, RZ, 0x33, !PT ;  /* 0x00000002ff0ba212 */ /* 0x000fca00078e33ff */
[----:B------:R-:W-:-:S05]  /*02a0*/  IMAD.IADD R6, R8, 0x1, R11 ;  /* 0x0000000108067824 */ /* 0x000fca00078e020b */
[C---:B------:R-:W-:Y:S02]  /*02b0*/  LOP3.LUT R8, R6.reuse, 0x3, RZ, 0xc0, !PT ;  /* 0x0000000306087812 */ /* 0x040fe400078ec0ff */
[----:B------:R-:W-:Y:S02]  /*02c0*/  ISETP.GE.U32.AND P1, PT, R6, 0x3, PT ;  /* 0x000000030600780c */ /* 0x000fe40003f26070 */
[----:B------:R-:W-:-:S13]  /*02d0*/  ISETP.NE.AND P0, PT, R8, 0x3, PT ;  /* 0x000000030800780c */ /* 0x000fda0003f05270 */
[----:B0-----:R-:W-:Y:S05]  /*02e0*/  @!P0 BRA `(.L_x_3) ;  /* 0x0000000000308947 */ /* 0x001fea0003800000 */
[----:B------:R-:W0:Y:S01]  /*02f0*/  LDC.64 R10, c[0x0][0x380] ;  /* 0x0000e000ff0a7b82 */ /* 0x000e220000000a00 */
[----:B------:R-:W-:-:S04]  /*0300*/  IADD3 R6, PT, PT, R6, 0x1, RZ ;  /* 0x0000000106067810 */ /* 0x000fc80007ffe0ff */
[----:B------:R-:W-:-:S05]  /*0310*/  LOP3.LUT R6, R6, 0x3, RZ, 0xc0, !PT ;  /* 0x0000000306067812 */ /* 0x000fca00078ec0ff */
[----:B------:R-:W-:-:S07]  /*0320*/  IMAD.MOV R6, RZ, RZ, -R6 ;  /* 0x000000ffff067224 */ /* 0x000fce00078e0a06 */
.L_x_4:
[----:B0-----:R-:W-:-:S06]  /*0330*/  IMAD.WIDE R8, R7, 0x4, R10 ;  /* 0x0000000407087825 */ /* 0x001fcc00078e020a */
[----:B------:R-:W2:Y:S01]  /*0340*/  LDG.E R8, desc[UR6][R8.64] ;  /* 0x0000000608087981 */ /* 0x000ea2000c1e1900 */
[----:B------:R-:W-:Y:S01]  /*0350*/  VIADD R6, R6, 0x1 ;  /* 0x0000000106067836 */ /* 0x000fe20000000000 */
[----:B------:R-:W-:-:S04]  /*0360*/  IADD3 R7, PT, PT, R2, R7, RZ ;  /* 0x0000000702077210 */ /* 0x000fc80007ffe0ff */
[----:B------:R-:W-:Y:S02]  /*0370*/  ISETP.NE.AND P0, PT, R6, RZ, PT ;  /* 0x000000ff0600720c */ /* 0x000fe40003f05270 */
[----:B-12---:R-:W-:-:S05]  /*0380*/  LEA R12, R8, UR4, 0x2 ;  /* 0x00000004080c7c11 */ /* 0x006fca000f8e10ff */
[----:B------:R1:W-:Y:S06]  /*0390*/  ATOMS.POPC.INC.32 RZ, [R12+URZ] ;  /* 0x000000000cff7f8c */ /* 0x0003ec000d8000ff */
[----:B------:R-:W-:Y:S05]  /*03a0*/  @P0 BRA `(.L_x_4) ;  /* 0xfffffffc00e00947 */ /* 0x000fea000383ffff */
.L_x_3:
[----:B------:R-:W-:Y:S05]  /*03b0*/  BSYNC.RECONVERGENT B1 ;  /* 0x0000000000017941 */ /* 0x000fea0003800200 */
.L_x_2:
[----:B------:R-:W-:Y:S05]  /*03c0*/  @!P1 BRA `(.L_x_1) ;  /* 0x00000000004c9947 */ /* 0x000fea0003800000 */
.L_x_5:
[----:B------:R-:W-:-:S04]  /*03d0*/  IMAD.WIDE R14, R7, 0x4, R4 ;  /* 0x00000004070e7825 */ /* 0x000fc800078e0204 */
[C---:B------:R-:W-:Y:S02]  /*03e0*/  IMAD.WIDE R8, R2.reuse, 0x4, R14 ;  /* 0x0000000402087825 */ /* 0x040fe400078e020e */
[----:B------:R-:W2:Y:S02]  /*03f0*/  LDG.E R14, desc[UR6][R14.64] ;  /* 0x000000060e0e7981 */ /* 0x000ea4000c1e1900 */
[C---:B------:R-:W-:Y:S02]  /*0400*/  IMAD.WIDE R10, R2.reuse, 0x4, R8 ;  /* 0x00000004020a7825 */ /* 0x040fe400078e0208 */
[----:B------:R-:W3:Y:S02]  /*0410*/  LDG.E R8, desc[UR6][R8.64] ;  /* 0x0000000608087981 */ /* 0x000ee4000c1e1900 */
[C---:B-1----:R-:W-:Y:S02]  /*0420*/  IMAD.WIDE R12, R2.reuse, 0x4, R10 ;  /* 0x00000004020c7825 */ /* 0x042fe400078e020a */
[----:B------:R-:W4:Y:S04]  /*0430*/  LDG.E R10, desc[UR6][R10.64] ;  /* 0x000000060a0a7981 */ /* 0x000f28000c1e1900 */
[----:B------:R-:W5:Y:S01]  /*0440*/  LDG.E R12, desc[UR6][R12.64] ;  /* 0x000000060c0c7981 */ /* 0x000f62000c1e1900 */
[----:B------:R-:W-:-:S05]  /*0450*/  IMAD R7, R2, 0x4, R7 ;  /* 0x0000000402077824 */ /* 0x000fca00078e0207 */
[----:B------:R-:W-:Y:S02]  /*0460*/  ISETP.GE.AND P0, PT, R7, 0x3e8, PT ;  /* 0x000003e80700780c */ /* 0x000fe40003f06270 */
[----:B0-2---:R-:W-:-:S05]  /*0470*/  LEA R6, R14, UR4, 0x2 ;  /* 0x000000040e067c11 */ /* 0x005fca000f8e10ff */
[----:B------:R0:W-:Y:S01]  /*0480*/  ATOMS.POPC.INC.32 RZ, [R6+URZ] ;  /* 0x0000000006ff7f8c */ /* 0x0001e2000d8000ff */
[----:B---3--:R-:W-:-:S05]  /*0490*/  LEA R16, R8, UR4, 0x2 ;  /* 0x0000000408107c11 */ /* 0x008fca000f8e10ff */
[----:B------:R0:W-:Y:S01]  /*04a0*/  ATOMS.POPC.INC.32 RZ, [R16+URZ] ;  /* 0x0000000010ff7f8c */ /* 0x0001e2000d8000ff */
[----:B----4-:R-:W-:Y:S02]  /*04b0*/  LEA R17, R10, UR4, 0x2 ;  /* 0x000000040a117c11 */ /* 0x010fe4000f8e10ff */
[----:B-----5:R-:W-:-:S03]  /*04c0*/  LEA R18, R12, UR4, 0x2 ;  /* 0x000000040c127c11 */ /* 0x020fc6000f8e10ff */
[----:B------:R0:W-:Y:S04]  /*04d0*/  ATOMS.POPC.INC.32 RZ, [R17+URZ] ;  /* 0x0000000011ff7f8c */ /* 0x0001e8000d8000ff */
[----:B------:R0:W-:Y:S01]  /*04e0*/  ATOMS.POPC.INC.32 RZ, [R18+URZ] ;  /* 0x0000000012ff7f8c */ /* 0x0001e2000d8000ff */
[----:B------:R-:W-:Y:S05]  /*04f0*/  @!P0 BRA `(.L_x_5) ;  /* 0xfffffffc00b48947 */ /* 0x000fea000383ffff */
.L_x_1:
[----:B------:R-:W-:Y:S05]  /*0500*/  BSYNC.RECONVERGENT B0 ;  /* 0x0000000000007941 */ /* 0x000fea0003800200 */
.L_x_0:
[----:B------:R-:W-:Y:S08]  /*0510*/  BAR.SYNC.DEFER_BLOCKING 0x0 ;  /* 0x0000000000007b1d */ /* 0x000ff00000010000 */
[----:B------:R-:W2:Y:S01]  /*0520*/  LDC.64 R4, c[0x0][0x388] ;  /* 0x0000e200ff047b82 */ /* 0x000ea20000000a00 */
[----:B------:R-:W3:Y:S01]  /*0530*/  LDS R3, [R3] ;  /* 0x0000000003037984 */ /* 0x000ee20000000800 */
[----:B--2---:R-:W-:-:S05]  /*0540*/  IMAD.WIDE.U32 R4, R0, 0x4, R4 ;  /* 0x0000000400047825 */ /* 0x004fca00078e0004 */
[----:B---3--:R-:W-:Y:S01]  /*0550*/  REDG.E.ADD.STRONG.GPU desc[UR6][R4.64], R3 ;  /* 0x000000030400798e */ /* 0x008fe2000c12e106 */
[----:B------:R-:W-:Y:S05]  /*0560*/  EXIT ;  /* 0x000000000000794d */ /* 0x000fea0003800000 */
.L_x_6:
[----:B------:R-:W-:-:S00]  /*0570*/  BRA `(.L_x_6) ;  /* 0xfffffffc00fc7947 */ /* 0x000fc0000383ffff */
[----:B------:R-:W-:-:S00]  /*0580*/  NOP ;  /* 0x0000000000007918 */ /* 0x000fc00000000000 */
[----:B------:R-:W-:-:S00]  /*0590*/  NOP ;  /* 0x0000000000007918 */ /* 0x000fc00000000000 */
[----:B------:R-:W-:-:S00]  /*05a0*/  NOP ;  /* 0x0000000000007918 */ /* 0x000fc00000000000 */
[----:B------:R-:W-:-:S00]  /*05b0*/  NOP ;  /* 0x0000000000007918 */ /* 0x000fc00000000000 */
[----:B------:R-:W-:-:S00]  /*05c0*/  NOP ;  /* 0x0000000000007918 */ /* 0x000fc00000000000 */
[----:B------:R-:W-:-:S00]  /*05d0*/  NOP ;  /* 0x0000000000007918 */ /* 0x000fc00000000000 */
[----:B------:R-:W-:-:S00]  /*05e0*/  NOP ;  /* 0x0000000000007918 */ /* 0x000fc00000000000 */
[----:B------:R-:W-:-:S00]  /*05f0*/  NOP ;  /* 0x0000000000007918 */ /* 0x000fc00000000000 */
.L_x_7:


//--------------------- .nv.shared._Z23histogram_shared_memoryPiS_ --------------------------
	.section	.nv.shared._Z23histogram_shared_memoryPiS_,"aw",@nobits
	.sectionflags	@""
	.align	4
.nv.shared._Z23histogram_shared_memoryPiS_:
	.zero		2048


//--------------------- .nv.shared.reserved.0     --------------------------
	.section	.nv.shared.reserved.0,"aw",@nobits
	.weak		__nv_reservedSMEM_offset_0_alias
	.size		__nv_reservedSMEM_offset_0_alias, 0, 64
	.other		__nv_reservedSMEM_offset_0_alias,@"STO_CUDA_RESERVED_SHARED STV_DEFAULT"
__nv_reservedSMEM_offset_0_alias:
	.zero		0
	.zero		64


//--------------------- .nv.constant0._Z23histogram_shared_memoryPiS_ --------------------------
	.section	.nv.constant0._Z23histogram_shared_memoryPiS_,"a",@progbits
	.sectionflags	@""
	.align	4
.nv.constant0._Z23histogram_shared_memoryPiS_:
	.zero		912


//--------------------- SYMBOLS --------------------------

	.type		.nv.reservedSmem.offset0,@object
	.size		.nv.reservedSmem.offset0,0x4
	.type		.nv.reservedSmem.cap,@object
	.size		.nv.reservedSmem.cap,0x4
